//
// Generated by NVIDIA NVVM Compiler
//
// Compiler Build ID: CL-36424714
// Cuda compilation tools, release 13.0, V13.0.88
// Based on NVVM 20.0.0
//

.version 9.0
.target sm_100
.address_size 64

	// .globl	_Z12MatmulKernelPKfS0_Pfiii
// _ZZ12MatmulKernelPKfS0_PfiiiE8shared_a has been demoted
// _ZZ12MatmulKernelPKfS0_PfiiiE8shared_b has been demoted

.visible .entry _Z12MatmulKernelPKfS0_Pfiii(
	.param .u64 .ptr .align 1 _Z12MatmulKernelPKfS0_Pfiii_param_0,
	.param .u64 .ptr .align 1 _Z12MatmulKernelPKfS0_Pfiii_param_1,
	.param .u64 .ptr .align 1 _Z12MatmulKernelPKfS0_Pfiii_param_2,
	.param .u32 _Z12MatmulKernelPKfS0_Pfiii_param_3,
	.param .u32 _Z12MatmulKernelPKfS0_Pfiii_param_4,
	.param .u32 _Z12MatmulKernelPKfS0_Pfiii_param_5
)
{
	.reg .pred 	%p<21>;
	.reg .b32 	%r<76>;
	.reg .b32 	%f<309>;
	.reg .b64 	%rd<26>;
	// demoted variable
	.shared .align 4 .b8 _ZZ12MatmulKernelPKfS0_PfiiiE8shared_a[4096];
	// demoted variable
	.shared .align 4 .b8 _ZZ12MatmulKernelPKfS0_PfiiiE8shared_b[4096];
	ld.param.u32 	%r27, [_Z12MatmulKernelPKfS0_Pfiii_param_4];
	ld.param.u32 	%r28, [_Z12MatmulKernelPKfS0_Pfiii_param_5];
	mov.u32 	%r29, %ctaid.y;
	shl.b32 	%r1, %r29, 5;
	mov.u32 	%r2, %tid.y;
	shl.b32 	%r30, %r2, 1;
	add.s32 	%r3, %r1, %r30;
	mov.u32 	%r31, %ctaid.x;
	shl.b32 	%r4, %r31, 5;
	mov.u32 	%r5, %tid.x;
	shl.b32 	%r32, %r5, 1;
	add.s32 	%r6, %r4, %r32;
	setp.lt.s32 	%p1, %r28, 1;
	mov.f32 	%f305, 0f00000000;
	mov.f32 	%f306, %f305;
	mov.f32 	%f307, %f305;
	mov.f32 	%f308, %f305;
	@%p1 bra 	$L__BB0_7;
	mov.u32 	%r34, %ntid.x;
	mad.lo.s32 	%r35, %r2, %r34, %r5;
	shr.u32 	%r73, %r35, 3;
	shl.b32 	%r36, %r35, 2;
	and.b32  	%r71, %r36, 28;
	add.s32 	%r9, %r73, %r1;
	mad.lo.s32 	%r37, %r27, %r73, %r4;
	add.s32 	%r74, %r37, %r71;
	mad.lo.s32 	%r72, %r28, %r9, %r71;
	mov.b32 	%r75, 0;
	mov.f32 	%f305, 0f00000000;
$L__BB0_2:
	ld.param.u32 	%r66, [_Z12MatmulKernelPKfS0_Pfiii_param_3];
	setp.ge.s32 	%p2, %r9, %r66;
	setp.ge.s32 	%p3, %r71, %r28;
	mov.f32 	%f297, 0f00000000;
	or.pred  	%p4, %p2, %p3;
	mov.f32 	%f298, %f297;
	mov.f32 	%f299, %f297;
	mov.f32 	%f300, %f297;
	@%p4 bra 	$L__BB0_4;
	ld.param.u64 	%rd23, [_Z12MatmulKernelPKfS0_Pfiii_param_0];
	mul.wide.u32 	%rd6, %r72, 4;
	add.s64 	%rd5, %rd23, %rd6;
	// begin inline asm
	ld.global.nc.v4.f32 {%f297,%f298,%f299,%f300}, [%rd5];
	// end inline asm
$L__BB0_4:
	mov.u32 	%r38, %tid.y;
	mov.u32 	%r39, %ntid.x;
	mov.u32 	%r40, %tid.x;
	mad.lo.s32 	%r41, %r38, %r39, %r40;
	shl.b32 	%r42, %r41, 2;
	and.b32  	%r43, %r42, 28;
	mov.u32 	%r44, %ctaid.x;
	shl.b32 	%r45, %r44, 5;
	or.b32  	%r46, %r43, %r45;
	setp.ge.s32 	%p5, %r46, %r27;
	shl.b32 	%r48, %r41, 4;
	mov.u32 	%r49, _ZZ12MatmulKernelPKfS0_PfiiiE8shared_a;
	add.s32 	%r50, %r49, %r48;
	st.shared.v4.f32 	[%r50], {%f297, %f298, %f299, %f300};
	setp.ge.s32 	%p6, %r73, %r28;
	mov.f32 	%f301, 0f00000000;
	or.pred  	%p7, %p6, %p5;
	mov.f32 	%f302, %f301;
	mov.f32 	%f303, %f301;
	mov.f32 	%f304, %f301;
	@%p7 bra 	$L__BB0_6;
	ld.param.u64 	%rd24, [_Z12MatmulKernelPKfS0_Pfiii_param_1];
	mul.wide.s32 	%rd8, %r74, 4;
	add.s64 	%rd7, %rd24, %rd8;
	// begin inline asm
	ld.global.nc.v4.f32 {%f301,%f302,%f303,%f304}, [%rd7];
	// end inline asm
$L__BB0_6:
	mov.u32 	%r51, %tid.y;
	mov.u32 	%r52, %ntid.x;
	mov.u32 	%r53, %tid.x;
	mad.lo.s32 	%r54, %r51, %r52, %r53;
	shl.b32 	%r55, %r54, 4;
	mov.u32 	%r56, _ZZ12MatmulKernelPKfS0_PfiiiE8shared_b;
	add.s32 	%r57, %r56, %r55;
	st.shared.v4.f32 	[%r57], {%f301, %f302, %f303, %f304};
	bar.sync 	0;
	shl.b32 	%r58, %r51, 8;
	mov.u32 	%r59, _ZZ12MatmulKernelPKfS0_PfiiiE8shared_a;
	add.s32 	%r60, %r59, %r58;
	ld.shared.f32 	%f41, [%r60];
	shl.b32 	%r61, %r53, 3;
	add.s32 	%r62, %r56, %r61;
	ld.shared.f32 	%f42, [%r62];
	fma.rn.f32 	%f43, %f41, %f42, %f308;
	ld.shared.f32 	%f44, [%r60+4];
	ld.shared.f32 	%f45, [%r62+128];
	fma.rn.f32 	%f46, %f44, %f45, %f43;
	ld.shared.f32 	%f47, [%r60+8];
	ld.shared.f32 	%f48, [%r62+256];
	fma.rn.f32 	%f49, %f47, %f48, %f46;
	ld.shared.f32 	%f50, [%r60+12];
	ld.shared.f32 	%f51, [%r62+384];
	fma.rn.f32 	%f52, %f50, %f51, %f49;
	ld.shared.f32 	%f53, [%r60+16];
	ld.shared.f32 	%f54, [%r62+512];
	fma.rn.f32 	%f55, %f53, %f54, %f52;
	ld.shared.f32 	%f56, [%r60+20];
	ld.shared.f32 	%f57, [%r62+640];
	fma.rn.f32 	%f58, %f56, %f57, %f55;
	ld.shared.f32 	%f59, [%r60+24];
	ld.shared.f32 	%f60, [%r62+768];
	fma.rn.f32 	%f61, %f59, %f60, %f58;
	ld.shared.f32 	%f62, [%r60+28];
	ld.shared.f32 	%f63, [%r62+896];
	fma.rn.f32 	%f64, %f62, %f63, %f61;
	ld.shared.f32 	%f65, [%r60+32];
	ld.shared.f32 	%f66, [%r62+1024];
	fma.rn.f32 	%f67, %f65, %f66, %f64;
	ld.shared.f32 	%f68, [%r60+36];
	ld.shared.f32 	%f69, [%r62+1152];
	fma.rn.f32 	%f70, %f68, %f69, %f67;
	ld.shared.f32 	%f71, [%r60+40];
	ld.shared.f32 	%f72, [%r62+1280];
	fma.rn.f32 	%f73, %f71, %f72, %f70;
	ld.shared.f32 	%f74, [%r60+44];
	ld.shared.f32 	%f75, [%r62+1408];
	fma.rn.f32 	%f76, %f74, %f75, %f73;
	ld.shared.f32 	%f77, [%r60+48];
	ld.shared.f32 	%f78, [%r62+1536];
	fma.rn.f32 	%f79, %f77, %f78, %f76;
	ld.shared.f32 	%f80, [%r60+52];
	ld.shared.f32 	%f81, [%r62+1664];
	fma.rn.f32 	%f82, %f80, %f81, %f79;
	ld.shared.f32 	%f83, [%r60+56];
	ld.shared.f32 	%f84, [%r62+1792];
	fma.rn.f32 	%f85, %f83, %f84, %f82;
	ld.shared.f32 	%f86, [%r60+60];
	ld.shared.f32 	%f87, [%r62+1920];
	fma.rn.f32 	%f88, %f86, %f87, %f85;
	ld.shared.f32 	%f89, [%r60+64];
	ld.shared.f32 	%f90, [%r62+2048];
	fma.rn.f32 	%f91, %f89, %f90, %f88;
	ld.shared.f32 	%f92, [%r60+68];
	ld.shared.f32 	%f93, [%r62+2176];
	fma.rn.f32 	%f94, %f92, %f93, %f91;
	ld.shared.f32 	%f95, [%r60+72];
	ld.shared.f32 	%f96, [%r62+2304];
	fma.rn.f32 	%f97, %f95, %f96, %f94;
	ld.shared.f32 	%f98, [%r60+76];
	ld.shared.f32 	%f99, [%r62+2432];
	fma.rn.f32 	%f100, %f98, %f99, %f97;
	ld.shared.f32 	%f101, [%r60+80];
	ld.shared.f32 	%f102, [%r62+2560];
	fma.rn.f32 	%f103, %f101, %f102, %f100;
	ld.shared.f32 	%f104, [%r60+84];
	ld.shared.f32 	%f105, [%r62+2688];
	fma.rn.f32 	%f106, %f104, %f105, %f103;
	ld.shared.f32 	%f107, [%r60+88];
	ld.shared.f32 	%f108, [%r62+2816];
	fma.rn.f32 	%f109, %f107, %f108, %f106;
	ld.shared.f32 	%f110, [%r60+92];
	ld.shared.f32 	%f111, [%r62+2944];
	fma.rn.f32 	%f112, %f110, %f111, %f109;
	ld.shared.f32 	%f113, [%r60+96];
	ld.shared.f32 	%f114, [%r62+3072];
	fma.rn.f32 	%f115, %f113, %f114, %f112;
	ld.shared.f32 	%f116, [%r60+100];
	ld.shared.f32 	%f117, [%r62+3200];
	fma.rn.f32 	%f118, %f116, %f117, %f115;
	ld.shared.f32 	%f119, [%r60+104];
	ld.shared.f32 	%f120, [%r62+3328];
	fma.rn.f32 	%f121, %f119, %f120, %f118;
	ld.shared.f32 	%f122, [%r60+108];
	ld.shared.f32 	%f123, [%r62+3456];
	fma.rn.f32 	%f124, %f122, %f123, %f121;
	ld.shared.f32 	%f125, [%r60+112];
	ld.shared.f32 	%f126, [%r62+3584];
	fma.rn.f32 	%f127, %f125, %f126, %f124;
	ld.shared.f32 	%f128, [%r60+116];
	ld.shared.f32 	%f129, [%r62+3712];
	fma.rn.f32 	%f130, %f128, %f129, %f127;
	ld.shared.f32 	%f131, [%r60+120];
	ld.shared.f32 	%f132, [%r62+3840];
	fma.rn.f32 	%f133, %f131, %f132, %f130;
	ld.shared.f32 	%f134, [%r60+124];
	ld.shared.f32 	%f135, [%r62+3968];
	fma.rn.f32 	%f308, %f134, %f135, %f133;
	ld.shared.f32 	%f136, [%r62+4];
	fma.rn.f32 	%f137, %f41, %f136, %f307;
	ld.shared.f32 	%f138, [%r62+132];
	fma.rn.f32 	%f139, %f44, %f138, %f137;
	ld.shared.f32 	%f140, [%r62+260];
	fma.rn.f32 	%f141, %f47, %f140, %f139;
	ld.shared.f32 	%f142, [%r62+388];
	fma.rn.f32 	%f143, %f50, %f142, %f141;
	ld.shared.f32 	%f144, [%r62+516];
	fma.rn.f32 	%f145, %f53, %f144, %f143;
	ld.shared.f32 	%f146, [%r62+644];
	fma.rn.f32 	%f147, %f56, %f146, %f145;
	ld.shared.f32 	%f148, [%r62+772];
	fma.rn.f32 	%f149, %f59, %f148, %f147;
	ld.shared.f32 	%f150, [%r62+900];
	fma.rn.f32 	%f151, %f62, %f150, %f149;
	ld.shared.f32 	%f152, [%r62+1028];
	fma.rn.f32 	%f153, %f65, %f152, %f151;
	ld.shared.f32 	%f154, [%r62+1156];
	fma.rn.f32 	%f155, %f68, %f154, %f153;
	ld.shared.f32 	%f156, [%r62+1284];
	fma.rn.f32 	%f157, %f71, %f156, %f155;
	ld.shared.f32 	%f158, [%r62+1412];
	fma.rn.f32 	%f159, %f74, %f158, %f157;
	ld.shared.f32 	%f160, [%r62+1540];
	fma.rn.f32 	%f161, %f77, %f160, %f159;
	ld.shared.f32 	%f162, [%r62+1668];
	fma.rn.f32 	%f163, %f80, %f162, %f161;
	ld.shared.f32 	%f164, [%r62+1796];
	fma.rn.f32 	%f165, %f83, %f164, %f163;
	ld.shared.f32 	%f166, [%r62+1924];
	fma.rn.f32 	%f167, %f86, %f166, %f165;
	ld.shared.f32 	%f168, [%r62+2052];
	fma.rn.f32 	%f169, %f89, %f168, %f167;
	ld.shared.f32 	%f170, [%r62+2180];
	fma.rn.f32 	%f171, %f92, %f170, %f169;
	ld.shared.f32 	%f172, [%r62+2308];
	fma.rn.f32 	%f173, %f95, %f172, %f171;
	ld.shared.f32 	%f174, [%r62+2436];
	fma.rn.f32 	%f175, %f98, %f174, %f173;
	ld.shared.f32 	%f176, [%r62+2564];
	fma.rn.f32 	%f177, %f101, %f176, %f175;
	ld.shared.f32 	%f178, [%r62+2692];
	fma.rn.f32 	%f179, %f104, %f178, %f177;
	ld.shared.f32 	%f180, [%r62+2820];
	fma.rn.f32 	%f181, %f107, %f180, %f179;
	ld.shared.f32 	%f182, [%r62+2948];
	fma.rn.f32 	%f183, %f110, %f182, %f181;
	ld.shared.f32 	%f184, [%r62+3076];
	fma.rn.f32 	%f185, %f113, %f184, %f183;
	ld.shared.f32 	%f186, [%r62+3204];
	fma.rn.f32 	%f187, %f116, %f186, %f185;
	ld.shared.f32 	%f188, [%r62+3332];
	fma.rn.f32 	%f189, %f119, %f188, %f187;
	ld.shared.f32 	%f190, [%r62+3460];
	fma.rn.f32 	%f191, %f122, %f190, %f189;
	ld.shared.f32 	%f192, [%r62+3588];
	fma.rn.f32 	%f193, %f125, %f192, %f191;
	ld.shared.f32 	%f194, [%r62+3716];
	fma.rn.f32 	%f195, %f128, %f194, %f193;
	ld.shared.f32 	%f196, [%r62+3844];
	fma.rn.f32 	%f197, %f131, %f196, %f195;
	ld.shared.f32 	%f198, [%r62+3972];
	fma.rn.f32 	%f307, %f134, %f198, %f197;
	ld.shared.f32 	%f199, [%r60+128];
	fma.rn.f32 	%f200, %f199, %f42, %f306;
	ld.shared.f32 	%f201, [%r60+132];
	fma.rn.f32 	%f202, %f201, %f45, %f200;
	ld.shared.f32 	%f203, [%r60+136];
	fma.rn.f32 	%f204, %f203, %f48, %f202;
	ld.shared.f32 	%f205, [%r60+140];
	fma.rn.f32 	%f206, %f205, %f51, %f204;
	ld.shared.f32 	%f207, [%r60+144];
	fma.rn.f32 	%f208, %f207, %f54, %f206;
	ld.shared.f32 	%f209, [%r60+148];
	fma.rn.f32 	%f210, %f209, %f57, %f208;
	ld.shared.f32 	%f211, [%r60+152];
	fma.rn.f32 	%f212, %f211, %f60, %f210;
	ld.shared.f32 	%f213, [%r60+156];
	fma.rn.f32 	%f214, %f213, %f63, %f212;
	ld.shared.f32 	%f215, [%r60+160];
	fma.rn.f32 	%f216, %f215, %f66, %f214;
	ld.shared.f32 	%f217, [%r60+164];
	fma.rn.f32 	%f218, %f217, %f69, %f216;
	ld.shared.f32 	%f219, [%r60+168];
	fma.rn.f32 	%f220, %f219, %f72, %f218;
	ld.shared.f32 	%f221, [%r60+172];
	fma.rn.f32 	%f222, %f221, %f75, %f220;
	ld.shared.f32 	%f223, [%r60+176];
	fma.rn.f32 	%f224, %f223, %f78, %f222;
	ld.shared.f32 	%f225, [%r60+180];
	fma.rn.f32 	%f226, %f225, %f81, %f224;
	ld.shared.f32 	%f227, [%r60+184];
	fma.rn.f32 	%f228, %f227, %f84, %f226;
	ld.shared.f32 	%f229, [%r60+188];
	fma.rn.f32 	%f230, %f229, %f87, %f228;
	ld.shared.f32 	%f231, [%r60+192];
	fma.rn.f32 	%f232, %f231, %f90, %f230;
	ld.shared.f32 	%f233, [%r60+196];
	fma.rn.f32 	%f234, %f233, %f93, %f232;
	ld.shared.f32 	%f235, [%r60+200];
	fma.rn.f32 	%f236, %f235, %f96, %f234;
	ld.shared.f32 	%f237, [%r60+204];
	fma.rn.f32 	%f238, %f237, %f99, %f236;
	ld.shared.f32 	%f239, [%r60+208];
	fma.rn.f32 	%f240, %f239, %f102, %f238;
	ld.shared.f32 	%f241, [%r60+212];
	fma.rn.f32 	%f242, %f241, %f105, %f240;
	ld.shared.f32 	%f243, [%r60+216];
	fma.rn.f32 	%f244, %f243, %f108, %f242;
	ld.shared.f32 	%f245, [%r60+220];
	fma.rn.f32 	%f246, %f245, %f111, %f244;
	ld.shared.f32 	%f247, [%r60+224];
	fma.rn.f32 	%f248, %f247, %f114, %f246;
	ld.shared.f32 	%f249, [%r60+228];
	fma.rn.f32 	%f250, %f249, %f117, %f248;
	ld.shared.f32 	%f251, [%r60+232];
	fma.rn.f32 	%f252, %f251, %f120, %f250;
	ld.shared.f32 	%f253, [%r60+236];
	fma.rn.f32 	%f254, %f253, %f123, %f252;
	ld.shared.f32 	%f255, [%r60+240];
	fma.rn.f32 	%f256, %f255, %f126, %f254;
	ld.shared.f32 	%f257, [%r60+244];
	fma.rn.f32 	%f258, %f257, %f129, %f256;
	ld.shared.f32 	%f259, [%r60+248];
	fma.rn.f32 	%f260, %f259, %f132, %f258;
	ld.shared.f32 	%f261, [%r60+252];
	fma.rn.f32 	%f306, %f261, %f135, %f260;
	fma.rn.f32 	%f262, %f199, %f136, %f305;
	fma.rn.f32 	%f263, %f201, %f138, %f262;
	fma.rn.f32 	%f264, %f203, %f140, %f263;
	fma.rn.f32 	%f265, %f205, %f142, %f264;
	fma.rn.f32 	%f266, %f207, %f144, %f265;
	fma.rn.f32 	%f267, %f209, %f146, %f266;
	fma.rn.f32 	%f268, %f211, %f148, %f267;
	fma.rn.f32 	%f269, %f213, %f150, %f268;
	fma.rn.f32 	%f270, %f215, %f152, %f269;
	fma.rn.f32 	%f271, %f217, %f154, %f270;
	fma.rn.f32 	%f272, %f219, %f156, %f271;
	fma.rn.f32 	%f273, %f221, %f158, %f272;
	fma.rn.f32 	%f274, %f223, %f160, %f273;
	fma.rn.f32 	%f275, %f225, %f162, %f274;
	fma.rn.f32 	%f276, %f227, %f164, %f275;
	fma.rn.f32 	%f277, %f229, %f166, %f276;
	fma.rn.f32 	%f278, %f231, %f168, %f277;
	fma.rn.f32 	%f279, %f233, %f170, %f278;
	fma.rn.f32 	%f280, %f235, %f172, %f279;
	fma.rn.f32 	%f281, %f237, %f174, %f280;
	fma.rn.f32 	%f282, %f239, %f176, %f281;
	fma.rn.f32 	%f283, %f241, %f178, %f282;
	fma.rn.f32 	%f284, %f243, %f180, %f283;
	fma.rn.f32 	%f285, %f245, %f182, %f284;
	fma.rn.f32 	%f286, %f247, %f184, %f285;
	fma.rn.f32 	%f287, %f249, %f186, %f286;
	fma.rn.f32 	%f288, %f251, %f188, %f287;
	fma.rn.f32 	%f289, %f253, %f190, %f288;
	fma.rn.f32 	%f290, %f255, %f192, %f289;
	fma.rn.f32 	%f291, %f257, %f194, %f290;
	fma.rn.f32 	%f292, %f259, %f196, %f291;
	fma.rn.f32 	%f305, %f261, %f198, %f292;
	bar.sync 	0;
	add.s32 	%r75, %r75, 32;
	shl.b32 	%r63, %r27, 5;
	add.s32 	%r74, %r74, %r63;
	add.s32 	%r73, %r73, 32;
	add.s32 	%r72, %r72, 32;
	add.s32 	%r71, %r71, 32;
	setp.lt.s32 	%p8, %r75, %r28;
	@%p8 bra 	$L__BB0_2;
$L__BB0_7:
	ld.param.u32 	%r67, [_Z12MatmulKernelPKfS0_Pfiii_param_3];
	ld.param.u64 	%rd25, [_Z12MatmulKernelPKfS0_Pfiii_param_2];
	cvta.to.global.u64 	%rd1, %rd25;
	setp.ge.s32 	%p9, %r3, %r67;
	mul.lo.s32 	%r22, %r3, %r27;
	setp.ge.s32 	%p10, %r6, %r27;
	or.pred  	%p11, %p9, %p10;
	@%p11 bra 	$L__BB0_9;
	add.s32 	%r64, %r6, %r22;
	mul.wide.s32 	%rd9, %r64, 4;
	add.s64 	%rd10, %rd1, %rd9;
	st.global.f32 	[%rd10], %f308;
$L__BB0_9:
	ld.param.u32 	%r68, [_Z12MatmulKernelPKfS0_Pfiii_param_3];
	setp.ge.s32 	%p12, %r3, %r68;
	add.s32 	%r23, %r6, 1;
	setp.ge.s32 	%p13, %r23, %r27;
	or.pred  	%p14, %p12, %p13;
	@%p14 bra 	$L__BB0_11;
	cvt.s64.s32 	%rd11, %r22;
	cvt.s64.s32 	%rd12, %r6;
	add.s64 	%rd13, %rd12, %rd11;
	shl.b64 	%rd14, %rd13, 2;
	add.s64 	%rd15, %rd1, %rd14;
	st.global.f32 	[%rd15+4], %f307;
$L__BB0_11:
	ld.param.u32 	%r69, [_Z12MatmulKernelPKfS0_Pfiii_param_3];
	setp.ge.s32 	%p15, %r6, %r27;
	add.s32 	%r24, %r3, 1;
	setp.ge.s32 	%p16, %r24, %r69;
	add.s32 	%r25, %r22, %r27;
	or.pred  	%p17, %p16, %p15;
	@%p17 bra 	$L__BB0_13;
	add.s32 	%r65, %r6, %r25;
	mul.wide.s32 	%rd16, %r65, 4;
	add.s64 	%rd17, %rd1, %rd16;
	st.global.f32 	[%rd17], %f306;
$L__BB0_13:
	ld.param.u32 	%r70, [_Z12MatmulKernelPKfS0_Pfiii_param_3];
	setp.ge.s32 	%p18, %r24, %r70;
	setp.ge.s32 	%p19, %r23, %r27;
	or.pred  	%p20, %p18, %p19;
	@%p20 bra 	$L__BB0_15;
	cvt.s64.s32 	%rd18, %r25;
	cvt.s64.s32 	%rd19, %r6;
	add.s64 	%rd20, %rd19, %rd18;
	shl.b64 	%rd21, %rd20, 2;
	add.s64 	%rd22, %rd1, %rd21;
	st.global.f32 	[%rd22+4], %f305;
$L__BB0_15:
	ret;

}


// ===== COMPILED SASS (sm_100) =====

	.target	sm_100

	.elftype	@"ET_EXEC"


//--------------------- .note.nv.tkinfo           --------------------------
	.section	.note.nv.tkinfo,"",@"SHT_NOTE"
	.sectionflags	@"SHF_NOTE_NV_TKINFO"
	.tkinfo
        /*0018*/ 	.word	0x00000002
        /*0030*/ 	.string	""
        /*0030*/ 	.string	"ptxas"
        /*0030*/ 	.string	"Cuda compilation tools, release 13.0, V13.0.88"
        /*0030*/ 	.string	"Build cuda_13.0.r13.0/compiler.36424714_0"
        /*0030*/ 	.string	"-arch sm_100 -m 64 "



//--------------------- .note.nv.cuinfo           --------------------------
	.section	.note.nv.cuinfo,"",@"SHT_NOTE"
	.sectionflags	@"SHF_NOTE_NV_CUINFO"
        /*0018*/ 	.short	0x0002
        /*001a*/ 	.short	0x0064
        /*001c*/ 	.short	0x0082
	.zero		2


//--------------------- .nv.info                  --------------------------
	.section	.nv.info,"",@"SHT_CUDA_INFO"
	.align	4


	//----- nvinfo : EIATTR_REGCOUNT
	.align		4
        /*0000*/ 	.byte	0x04, 0x2f
        /*0002*/ 	.short	(.L_1 - .L_0)
	.align		4
.L_0:
        /*0004*/ 	.word	index@(_Z12MatmulKernelPKfS0_Pfiii)
        /*0008*/ 	.word	0x00000020


	//----- nvinfo : EIATTR_FRAME_SIZE
	.align		4
.L_1:
        /*000c*/ 	.byte	0x04, 0x11
        /*000e*/ 	.short	(.L_3 - .L_2)
	.align		4
.L_2:
        /*0010*/ 	.word	index@(_Z12MatmulKernelPKfS0_Pfiii)
        /*0014*/ 	.word	0x00000000


	//----- nvinfo : EIATTR_MIN_STACK_SIZE
	.align		4
.L_3:
        /*0018*/ 	.byte	0x04, 0x12
        /*001a*/ 	.short	(.L_5 - .L_4)
	.align		4
.L_4:
        /*001c*/ 	.word	index@(_Z12MatmulKernelPKfS0_Pfiii)
        /*0020*/ 	.word	0x00000000
.L_5:


//--------------------- .nv.compat                --------------------------
	.section	.nv.compat,"",@"SHT_CUDA_COMPAT_INFO"
	.align	4
        /*0000*/ 	.byte	0x02, 0x09, 0x00, 0x00, 0x02, 0x02, 0x01, 0x00, 0x02, 0x05, 0x05, 0x00, 0x03, 0x07, 0x01, 0x01
        /*0010*/ 	.byte	0x02, 0x03, 0x00, 0x00, 0x02, 0x06, 0x01, 0x00, 0x04, 0x0b, 0x08, 0x00, 0x09, 0x00, 0x00, 0x00
        /*0020*/ 	.byte	0x00, 0x00, 0x00, 0x00


//--------------------- .nv.info._Z12MatmulKernelPKfS0_Pfiii --------------------------
	.section	.nv.info._Z12MatmulKernelPKfS0_Pfiii,"",@"SHT_CUDA_INFO"
	.sectionflags	@""
	.align	4


	//----- nvinfo : EIATTR_CUDA_API_VERSION
	.align		4
        /*0000*/ 	.byte	0x04, 0x37
        /*0002*/ 	.short	(.L_7 - .L_6)
.L_6:
        /*0004*/ 	.word	0x00000082


	//----- nvinfo : EIATTR_KPARAM_INFO
	.align		4
.L_7:
        /*0008*/ 	.byte	0x04, 0x17
        /*000a*/ 	.short	(.L_9 - .L_8)
.L_8:
        /*000c*/ 	.word	0x00000000
        /*0010*/ 	.short	0x0005
        /*0012*/ 	.short	0x0020
        /*0014*/ 	.byte	0x00, 0xf0, 0x11, 0x00


	//----- nvinfo : EIATTR_KPARAM_INFO
	.align		4
.L_9:
        /*0018*/ 	.byte	0x04, 0x17
        /*001a*/ 	.short	(.L_11 - .L_10)
.L_10:
        /*001c*/ 	.word	0x00000000
        /*0020*/ 	.short	0x0004
        /*0022*/ 	.short	0x001c
        /*0024*/ 	.byte	0x00, 0xf0, 0x11, 0x00


	//----- nvinfo : EIATTR_KPARAM_INFO
	.align		4
.L_11:
        /*0028*/ 	.byte	0x04, 0x17
        /*002a*/ 	.short	(.L_13 - .L_12)
.L_12:
        /*002c*/ 	.word	0x00000000
        /*0030*/ 	.short	0x0003
        /*0032*/ 	.short	0x0018
        /*0034*/ 	.byte	0x00, 0xf0, 0x11, 0x00


	//----- nvinfo : EIATTR_KPARAM_INFO
	.align		4
.L_13:
        /*0038*/ 	.byte	0x04, 0x17
        /*003a*/ 	.short	(.L_15 - .L_14)
.L_14:
        /*003c*/ 	.word	0x00000000
        /*0040*/ 	.short	0x0002
        /*0042*/ 	.short	0x0010
        /*0044*/ 	.byte	0x00, 0xf5, 0x21, 0x00


	//----- nvinfo : EIATTR_KPARAM_INFO
	.align		4
.L_15:
        /*0048*/ 	.byte	0x04, 0x17
        /*004a*/ 	.short	(.L_17 - .L_16)
.L_16:
        /*004c*/ 	.word	0x00000000
        /*0050*/ 	.short	0x0001
        /*0052*/ 	.short	0x0008
        /*0054*/ 	.byte	0x00, 0xf5, 0x21, 0x00


	//----- nvinfo : EIATTR_KPARAM_INFO
	.align		4
.L_17:
        /*0058*/ 	.byte	0x04, 0x17
        /*005a*/ 	.short	(.L_19 - .L_18)
.L_18:
        /*005c*/ 	.word	0x00000000
        /*0060*/ 	.short	0x0000
        /*0062*/ 	.short	0x0000
        /*0064*/ 	.byte	0x00, 0xf5, 0x21, 0x00


	//----- nvinfo : EIATTR_SPARSE_MMA_MASK
	.align		4
.L_19:
        /*0068*/ 	.byte	0x03, 0x50
        /*006a*/ 	.short	0x0000


	//----- nvinfo : EIATTR_MAXREG_COUNT
	.align		4
        /*006c*/ 	.byte	0x03, 0x1b
        /*006e*/ 	.short	0x00ff


	//----- nvinfo : EIATTR_NUM_BARRIERS
	.align		4
        /*0070*/ 	.byte	0x02, 0x4c
        /*0072*/ 	.byte	0x01
	.zero		1


	//----- nvinfo : EIATTR_MERCURY_ISA_VERSION
	.align		4
        /*0074*/ 	.byte	0x03, 0x5f
        /*0076*/ 	.short	0x0101


	//----- nvinfo : EIATTR_VRC_CTA_INIT_COUNT
	.align		4
        /*0078*/ 	.byte	0x02, 0x4a
	.zero		1
	.zero		1


	//----- nvinfo : EIATTR_EXIT_INSTR_OFFSETS
	.align		4
        /*007c*/ 	.byte	0x04, 0x1c
        /*007e*/ 	.short	(.L_21 - .L_20)


	//   ....[0]....
.L_20:
        /*0080*/ 	.word	0x00001180


	//   ....[1]....
        /*0084*/ 	.word	0x00001200


	//----- nvinfo : EIATTR_CBANK_PARAM_SIZE
	.align		4
.L_21:
        /*0088*/ 	.byte	0x03, 0x19
        /*008a*/ 	.short	0x0024


	//----- nvinfo : EIATTR_PARAM_CBANK
	.align		4
        /*008c*/ 	.byte	0x04, 0x0a
        /*008e*/ 	.short	(.L_23 - .L_22)
	.align		4
.L_22:
        /*0090*/ 	.word	index@(.nv.constant0._Z12MatmulKernelPKfS0_Pfiii)
        /*0094*/ 	.short	0x0380
        /*0096*/ 	.short	0x0024


	//----- nvinfo : EIATTR_SW_WAR
	.align		4
.L_23:
        /*0098*/ 	.byte	0x04, 0x36
        /*009a*/ 	.short	(.L_25 - .L_24)
.L_24:
        /*009c*/ 	.word	0x00000008
.L_25:


//--------------------- .nv.callgraph             --------------------------
	.section	.nv.callgraph,"",@"SHT_CUDA_CALLGRAPH"
	.align	4
	.sectionentsize	8
	.align		4
        /*0000*/ 	.word	0x00000000
	.align		4
        /*0004*/ 	.word	0xffffffff
	.align		4
        /*0008*/ 	.word	0x00000000
	.align		4
        /*000c*/ 	.word	0xfffffffe
	.align		4
        /*0010*/ 	.word	0x00000000
	.align		4
        /*0014*/ 	.word	0xfffffffd
	.align		4
        /*0018*/ 	.word	0x00000000
	.align		4
        /*001c*/ 	.word	0xfffffffc


//--------------------- .text._Z12MatmulKernelPKfS0_Pfiii --------------------------
	.section	.text._Z12MatmulKernelPKfS0_Pfiii,"ax",@progbits
	.align	128
        .global         _Z12MatmulKernelPKfS0_Pfiii
        .type           _Z12MatmulKernelPKfS0_Pfiii,@function
        .size           _Z12MatmulKernelPKfS0_Pfiii,(.L_x_3 - _Z12MatmulKernelPKfS0_Pfiii)
        .other          _Z12MatmulKernelPKfS0_Pfiii,@"STO_CUDA_ENTRY STV_DEFAULT"
_Z12MatmulKernelPKfS0_Pfiii:
.text._Z12MatmulKernelPKfS0_Pfiii:
[----:B------:R-:W-:Y:S01]  /*0000*/  LDC R1, c[0x0][0x37c] ;  /* 0x0000df00ff017b82 */ /* 0x000fe20000000800 */
[----:B------:R-:W0:Y:S07]  /*0010*/  S2R R0, SR_TID.Y ;  /* 0x0000000000007919 */ /* 0x000e2e0000002200 */
[----:B------:R-:W1:Y:S01]  /*0020*/  S2UR UR4, SR_CTAID.Y ;  /* 0x00000000000479c3 */ /* 0x000e620000002600 */
[----:B------:R-:W2:Y:S01]  /*0030*/  LDCU UR9, c[0x0][0x3a0] ;  /* 0x00007400ff0977ac */ /* 0x000ea20008000800 */
[----:B------:R-:W-:Y:S01]  /*0040*/  HFMA2 R27, -RZ, RZ, 0, 0 ;  /* 0x00000000ff1b7431 */ /* 0x000fe200000001ff */
[----:B------:R-:W3:Y:S01]  /*0050*/  S2R R3, SR_TID.X ;  /* 0x0000000000037919 */ /* 0x000ee20000002100 */
[----:B------:R-:W-:-:S02]  /*0060*/  CS2R R22, SRZ ;  /* 0x0000000000167805 */ /* 0x000fc4000001ff00 */
[----:B------:R-:W-:Y:S01]  /*0070*/  MOV R28, RZ ;  /* 0x000000ff001c7202 */ /* 0x000fe20000000f00 */
[----:B------:R-:W4:Y:S01]  /*0080*/  LDCU.64 UR10, c[0x0][0x358] ;  /* 0x00006b00ff0a77ac */ /* 0x000f220008000a00 */
[----:B------:R-:W5:Y:S01]  /*0090*/  S2UR UR5, SR_CTAID.X ;  /* 0x00000000000579c3 */ /* 0x000f620000002500 */
[----:B--2---:R-:W-:Y:S02]  /*00a0*/  UISETP.GE.AND UP0, UPT, UR9, 0x1, UPT ;  /* 0x000000010900788c */ /* 0x004fe4000bf06270 */
[----:B-1----:R-:W-:-:S06]  /*00b0*/  USHF.L.U32 UR4, UR4, 0x5, URZ ;  /* 0x0000000504047899 */ /* 0x002fcc00080006ff */
[----:B0-----:R-:W-:Y:S01]  /*00c0*/  LEA R26, R0, UR4, 0x1 ;  /* 0x00000004001a7c11 */ /* 0x001fe2000f8e08ff */
[----:B-----5:R-:W-:-:S06]  /*00d0*/  USHF.L.U32 UR5, UR5, 0x5, URZ ;  /* 0x0000000505057899 */ /* 0x020fcc00080006ff */
[----:B---3--:R-:W-:Y:S01]  /*00e0*/  LEA R25, R3, UR5, 0x1 ;  /* 0x0000000503197c11 */ /* 0x008fe2000f8e08ff */
[----:B----4-:R-:W-:Y:S06]  /*00f0*/  BRA.U !UP0, `(.L_x_0) ;  /* 0x0000000d08b87547 */ /* 0x010fec000b800000 */
[----:B------:R-:W0:Y:S01]  /*0100*/  LDCU UR7, c[0x0][0x360] ;  /* 0x00006c00ff0777ac */ /* 0x000e220008000800 */
[----:B------:R-:W1:Y:S01]  /*0110*/  S2UR UR8, SR_CgaCtaId ;  /* 0x00000000000879c3 */ /* 0x000e620000008800 */
[----:B------:R-:W-:Y:S01]  /*0120*/  MOV R27, RZ ;  /* 0x000000ff001b7202 */ /* 0x000fe20000000f00 */
[----:B------:R-:W-:Y:S01]  /*0130*/  UMOV UR6, 0x400 ;  /* 0x0000040000067882 */ /* 0x000fe20000000000 */
[----:B------:R-:W2:Y:S05]  /*0140*/  LDCU UR13, c[0x0][0x3a0] ;  /* 0x00007400ff0d77ac */ /* 0x000eaa0008000800 */
[----:B------:R-:W3:Y:S01]  /*0150*/  LDC R2, c[0x0][0x39c] ;  /* 0x0000e700ff027b82 */ /* 0x000ee20000000800 */
[----:B------:R-:W4:Y:S01]  /*0160*/  LDCU UR12, c[0x0][0x398] ;  /* 0x00007300ff0c77ac */ /* 0x000f220008000800 */
[----:B0-----:R-:W-:Y:S01]  /*0170*/  IMAD R21, R0, UR7, R3 ;  /* 0x0000000700157c24 */ /* 0x001fe2000f8e0203 */
[----:B------:R-:W-:-:S04]  /*0180*/  UIADD3 UR7, UPT, UPT, UR6, 0x1000, URZ ;  /* 0x0000100006077890 */ /* 0x000fc8000fffe0ff */
[----:B------:R-:W-:Y:S02]  /*0190*/  SHF.L.U32 R20, R21, 0x2, RZ ;  /* 0x0000000215147819 */ /* 0x000fe400000006ff */
[----:B------:R-:W-:Y:S01]  /*01a0*/  SHF.R.U32.HI R21, RZ, 0x3, R21 ;  /* 0x00000003ff157819 */ /* 0x000fe20000011615 */
[----:B-1----:R-:W-:Y:S01]  /*01b0*/  ULEA UR6, UR8, UR6, 0x18 ;  /* 0x0000000608067291 */ /* 0x002fe2000f8ec0ff */
[----:B------:R-:W-:Y:S01]  /*01c0*/  LOP3.LUT R20, R20, 0x1c, RZ, 0xc0, !PT ;  /* 0x0000001c14147812 */ /* 0x000fe200078ec0ff */
[----:B------:R-:W-:Y:S01]  /*01d0*/  ULEA UR7, UR8, UR7, 0x18 ;  /* 0x0000000708077291 */ /* 0x000fe2000f8ec0ff */
[C---:B------:R-:W-:Y:S01]  /*01e0*/  IADD3 R24, PT, PT, R21.reuse, UR4, RZ ;  /* 0x0000000415187c10 */ /* 0x040fe2000fffe0ff */
[----:B------:R-:W-:Y:S02]  /*01f0*/  UMOV UR4, URZ ;  /* 0x000000ff00047c82 */ /* 0x000fe40008000000 */
[----:B------:R-:W-:Y:S01]  /*0200*/  LEA R0, R0, UR6, 0x8 ;  /* 0x0000000600007c11 */ /* 0x000fe2000f8e40ff */
[----:B---3--:R-:W-:Y:S01]  /*0210*/  IMAD R17, R21, R2, UR5 ;  /* 0x0000000515117e24 */ /* 0x008fe2000f8e0202 */
[----:B------:R-:W-:Y:S01]  /*0220*/  LEA R2, R3, UR7, 0x3 ;  /* 0x0000000703027c11 */ /* 0x000fe2000f8e18ff */
[----:B------:R-:W-:-:S03]  /*0230*/  IMAD R16, R24, UR9, R20 ;  /* 0x0000000918107c24 */ /* 0x000fc6000f8e0214 */
[----:B--2-4-:R-:W-:-:S07]  /*0240*/  IADD3 R17, PT, PT, R20, R17, RZ ;  /* 0x0000001114117210 */ /* 0x014fce0007ffe0ff */
.L_x_1:
[----:B------:R-:W0:Y:S01]  /*0250*/  S2R R10, SR_TID.Y ;  /* 0x00000000000a7919 */ /* 0x000e220000002200 */
[----:B------:R-:W0:Y:S01]  /*0260*/  LDCU UR5, c[0x0][0x360] ;  /* 0x00006c00ff0577ac */ /* 0x000e220008000800 */
[----:B------:R-:W1:Y:S01]  /*0270*/  LDC R3, c[0x0][0x39c] ;  /* 0x0000e700ff037b82 */ /* 0x000e620000000800 */
[----:B------:R-:W-:Y:S01]  /*0280*/  ISETP.GE.AND P0, PT, R20, UR13, PT ;  /* 0x0000000d14007c0c */ /* 0x000fe2000bf06270 */
[----:B------:R-:W0:Y:S01]  /*0290*/  S2R R15, SR_TID.X ;  /* 0x00000000000f7919 */ /* 0x000e220000002100 */
[----:B------:R-:W-:Y:S02]  /*02a0*/  CS2R R6, SRZ ;  /* 0x0000000000067805 */ /* 0x000fe4000001ff00 */
[----:B------:R-:W-:Y:S01]  /*02b0*/  ISETP.GE.OR P0, PT, R24, UR12, P0 ;  /* 0x0000000c18007c0c */ /* 0x000fe20008706670 */
[----:B------:R-:W2:-:S12]  /*02c0*/  S2R R5, SR_CTAID.X ;  /* 0x0000000000057919 */ /* 0x000e980000002500 */
[----:B------:R-:W3:Y:S01]  /*02d0*/  @!P0 LDC.64 R8, c[0x0][0x380] ;  /* 0x0000e000ff088b82 */ /* 0x000ee20000000a00 */
[----:B0-----:R-:W-:Y:S01]  /*02e0*/  IMAD R14, R10, UR5, R15 ;  /* 0x000000050a0e7c24 */ /* 0x001fe2000f8e020f */
[----:B------:R-:W0:Y:S04]  /*02f0*/  LDCU UR5, c[0x0][0x360] ;  /* 0x00006c00ff0577ac */ /* 0x000e280008000800 */
[----:B------:R-:W-:Y:S01]  /*0300*/  SHF.L.U32 R4, R14, 0x2, RZ ;  /* 0x000000020e047819 */ /* 0x000fe200000006ff */
[----:B---3--:R-:W-:-:S03]  /*0310*/  @!P0 IMAD.WIDE.U32 R8, R16, 0x4, R8 ;  /* 0x0000000410088825 */ /* 0x008fc600078e0008 */
[----:B------:R-:W-:-:S04]  /*0320*/  LOP3.LUT R4, R4, 0x1c, RZ, 0xc0, !PT ;  /* 0x0000001c04047812 */ /* 0x000fc800078ec0ff */
[----:B--2---:R-:W-:-:S04]  /*0330*/  LEA R4, R5, R4, 0x5 ;  /* 0x0000000405047211 */ /* 0x004fc800078e28ff */
[----:B-1----:R-:W-:Y:S02]  /*0340*/  ISETP.GE.AND P1, PT, R4, R3, PT ;  /* 0x000000030400720c */ /* 0x002fe40003f26270 */
[----:B------:R-:W-:Y:S01]  /*0350*/  CS2R R4, SRZ ;  /* 0x0000000000047805 */ /* 0x000fe2000001ff00 */
[----:B0-----:R-:W-:Y:S01]  /*0360*/  IMAD R15, R10, UR5, R15 ;  /* 0x000000050a0f7c24 */ /* 0x001fe2000f8e020f */
[----:B------:R-:W-:-:S04]  /*0370*/  ISETP.GE.OR P1, PT, R21, UR13, P1 ;  /* 0x0000000d15007c0c */ /* 0x000fc80008f26670 */
[----:B------:R0:W2:Y:S09]  /*0380*/  @!P0 LDG.E.128.CONSTANT R4, desc[UR10][R8.64] ;  /* 0x0000000a08048981 */ /* 0x0000b2000c1e9d00 */
[----:B------:R-:W1:Y:S01]  /*0390*/  @!P1 LDC.64 R12, c[0x0][0x388] ;  /* 0x0000e200ff0c9b82 */ /* 0x000e620000000a00 */
[----:B0-----:R-:W-:-:S02]  /*03a0*/  CS2R R8, SRZ ;  /* 0x0000000000087805 */ /* 0x001fc4000001ff00 */
[----:B------:R-:W-:Y:S01]  /*03b0*/  CS2R R10, SRZ ;  /* 0x00000000000a7805 */ /* 0x000fe2000001ff00 */
[----:B-1----:R-:W-:-:S05]  /*03c0*/  @!P1 IMAD.WIDE R12, R17, 0x4, R12 ;  /* 0x00000004110c9825 */ /* 0x002fca00078e020c */
[----:B------:R-:W3:Y:S01]  /*03d0*/  @!P1 LDG.E.128.CONSTANT R8, desc[UR10][R12.64] ;  /* 0x0000000a0c089981 */ /* 0x000ee2000c1e9d00 */
[----:B------:R-:W0:Y:S01]  /*03e0*/  S2UR UR6, SR_CgaCtaId ;  /* 0x00000000000679c3 */ /* 0x000e220000008800 */
[----:B------:R-:W-:Y:S01]  /*03f0*/  UMOV UR5, 0x400 ;  /* 0x0000040000057882 */ /* 0x000fe20000000000 */
[----:B------:R-:W-:Y:S01]  /*0400*/  LEA R15, R15, UR7, 0x4 ;  /* 0x000000070f0f7c11 */ /* 0x000fe2000f8e20ff */
[----:B0-----:R-:W-:-:S06]  /*0410*/  ULEA UR5, UR6, UR5, 0x18 ;  /* 0x0000000506057291 */ /* 0x001fcc000f8ec0ff */
[----:B------:R-:W-:-:S05]  /*0420*/  LEA R29, R14, UR5, 0x4 ;  /* 0x000000050e1d7c11 */ /* 0x000fca000f8e20ff */
[----:B--2---:R-:W-:Y:S04]  /*0430*/  STS.128 [R29], R4 ;  /* 0x000000041d007388 */ /* 0x004fe80000000c00 */
[----:B---3--:R-:W-:Y:S01]  /*0440*/  STS.128 [R15], R8 ;  /* 0x000000080f007388 */ /* 0x008fe20000000c00 */
[----:B------:R-:W-:Y:S06]  /*0450*/  BAR.SYNC.DEFER_BLOCKING 0x0 ;  /* 0x0000000000007b1d */ /* 0x000fec0000010000 */
[----:B------:R-:W-:Y:S04]  /*0460*/  LDS.64 R18, [R2] ;  /* 0x0000000002127984 */ /* 0x000fe80000000a00 */
[----:B------:R-:W0:Y:S04]  /*0470*/  LDS.128 R12, [R0] ;  /* 0x00000000000c7984 */ /* 0x000e280000000c00 */
[----:B------:R-:W1:Y:S04]  /*0480*/  LDS.128 R4, [R0+0x80] ;  /* 0x0000800000047984 */ /* 0x000e680000000c00 */
[----:B------:R-:W2:Y:S04]  /*0490*/  LDS.64 R10, [R2+0x80] ;  /* 0x00008000020a7984 */ /* 0x000ea80000000a00 */
[----:B------:R-:W3:Y:S01]  /*04a0*/  LDS.64 R8, [R2+0x100] ;  /* 0x0001000002087984 */ /* 0x000ee20000000a00 */
[C---:B0-----:R-:W-:Y:S01]  /*04b0*/  FFMA R22, R12.reuse, R18, R22 ;  /* 0x000000120c167223 */ /* 0x041fe20000000016 */
[-C--:B------:R-:W-:Y:S01]  /*04c0*/  FFMA R12, R12, R19.reuse, R28 ;  /* 0x000000130c0c7223 */ /* 0x080fe2000000001c */
[----:B-1----:R-:W-:Y:S01]  /*04d0*/  FFMA R28, R18, R4, R23 ;  /* 0x00000004121c7223 */ /* 0x002fe20000000017 */
[----:B------:R-:W-:-:S02]  /*04e0*/  FFMA R4, R4, R19, R27 ;  /* 0x0000001304047223 */ /* 0x000fc4000000001b */
[----:B------:R-:W0:Y:S01]  /*04f0*/  LDS.64 R18, [R2+0x180] ;  /* 0x0001800002127984 */ /* 0x000e220000000a00 */
[C---:B--2---:R-:W-:Y:S01]  /*0500*/  FFMA R27, R10.reuse, R13, R22 ;  /* 0x0000000d0a1b7223 */ /* 0x044fe20000000016 */
[----:B------:R-:W-:Y:S01]  /*0510*/  FFMA R23, R10, R5, R28 ;  /* 0x000000050a177223 */ /* 0x000fe2000000001c */
[----:B------:R-:W-:Y:S01]  /*0520*/  FFMA R13, R13, R11, R12 ;  /* 0x0000000b0d0d7223 */ /* 0x000fe2000000000c */
[----:B------:R-:W-:Y:S01]  /*0530*/  FFMA R4, R11, R5, R4 ;  /* 0x000000050b047223 */ /* 0x000fe20000000004 */
[C---:B---3--:R-:W-:Y:S01]  /*0540*/  FFMA R27, R8.reuse, R14, R27 ;  /* 0x0000000e081b7223 */ /* 0x048fe2000000001b */
[-C--:B------:R-:W-:Y:S01]  /*0550*/  FFMA R12, R8, R6.reuse, R23 ;  /* 0x00000006080c7223 */ /* 0x080fe20000000017 */
[----:B------:R-:W-:Y:S01]  /*0560*/  FFMA R22, R14, R9, R13 ;  /* 0x000000090e167223 */ /* 0x000fe2000000000d */
[----:B------:R-:W-:Y:S02]  /*0570*/  FFMA R6, R9, R6, R4 ;  /* 0x0000000609067223 */ /* 0x000fe40000000004 */
[----:B------:R-:W-:Y:S04]  /*0580*/  LDS.64 R4, [R2+0x200] ;  /* 0x0002000002047984 */ /* 0x000fe80000000a00 */
[----:B------:R-:W1:Y:S01]  /*0590*/  LDS.128 R8, [R0+0x10] ;  /* 0x0000100000087984 */ /* 0x000e620000000c00 */
[C---:B0-----:R-:W-:Y:S01]  /*05a0*/  FFMA R27, R18.reuse, R15, R27 ;  /* 0x0000000f121b7223 */ /* 0x041fe2000000001b */
[----:B------:R-:W-:Y:S01]  /*05b0*/  FFMA R22, R15, R19, R22 ;  /* 0x000000130f167223 */ /* 0x000fe20000000016 */
[----:B------:R-:W-:-:S02]  /*05c0*/  FFMA R23, R18, R7, R12 ;  /* 0x0000000712177223 */ /* 0x000fc4000000000c */
[----:B------:R-:W0:Y:S01]  /*05d0*/  LDS.128 R12, [R0+0x90] ;  /* 0x00009000000c7984 */ /* 0x000e220000000c00 */
[----:B------:R-:W-:-:S03]  /*05e0*/  FFMA R19, R19, R7, R6 ;  /* 0x0000000713137223 */ /* 0x000fc60000000006 */
[----:B------:R-:W2:Y:S01]  /*05f0*/  LDS.64 R6, [R2+0x280] ;  /* 0x0002800002067984 */ /* 0x000ea20000000a00 */
[C---:B-1----:R-:W-:Y:S01]  /*0600*/  FFMA R27, R8.reuse, R4, R27 ;  /* 0x00000004081b7223 */ /* 0x042fe2000000001b */
[-C--:B------:R-:W-:Y:S01]  /*0610*/  FFMA R8, R8, R5.reuse, R22 ;  /* 0x0000000508087223 */ /* 0x080fe20000000016 */
[----:B0-----:R-:W-:Y:S02]  /*0620*/  FFMA R4, R4, R12, R23 ;  /* 0x0000000c04047223 */ /* 0x001fe40000000017 */
[----:B------:R-:W0:Y:S01]  /*0630*/  LDS.64 R22, [R2+0x300] ;  /* 0x0003000002167984 */ /* 0x000e220000000a00 */
[----:B------:R-:W-:-:S03]  /*0640*/  FFMA R12, R12, R5, R19 ;  /* 0x000000050c0c7223 */ /* 0x000fc60000000013 */
[----:B------:R-:W1:Y:S01]  /*0650*/  LDS.64 R18, [R2+0x380] ;  /* 0x0003800002127984 */ /* 0x000e620000000a00 */
[C---:B--2---:R-:W-:Y:S01]  /*0660*/  FFMA R27, R6.reuse, R9, R27 ;  /* 0x00000009061b7223 */ /* 0x044fe2000000001b */
[----:B------:R-:W-:Y:S01]  /*0670*/  FFMA R9, R9, R7, R8 ;  /* 0x0000000709097223 */ /* 0x000fe20000000008 */
[-C--:B------:R-:W-:Y:S01]  /*0680*/  FFMA R5, R6, R13.reuse, R4 ;  /* 0x0000000d06057223 */ /* 0x080fe20000000004 */
[----:B------:R-:W-:Y:S01]  /*0690*/  FFMA R12, R7, R13, R12 ;  /* 0x0000000d070c7223 */ /* 0x000fe2000000000c */
[----:B0-----:R-:W-:Y:S01]  /*06a0*/  FFMA R27, R22, R10, R27 ;  /* 0x0000000a161b7223 */ /* 0x001fe2000000001b */
[----:B------:R-:W-:Y:S01]  /*06b0*/  FFMA R10, R10, R23, R9 ;  /* 0x000000170a0a7223 */ /* 0x000fe20000000009 */
[-C--:B------:R-:W-:Y:S01]  /*06c0*/  FFMA R8, R22, R14.reuse, R5 ;  /* 0x0000000e16087223 */ /* 0x080fe20000000005 */
[----:B------:R-:W-:Y:S01]  /*06d0*/  FFMA R14, R23, R14, R12 ;  /* 0x0000000e170e7223 */ /* 0x000fe2000000000c */
[----:B------:R-:W-:Y:S01]  /*06e0*/  LDS.128 R4, [R0+0x20] ;  /* 0x0000200000047984 */ /* 0x000fe20000000c00 */
[C---:B-1----:R-:W-:Y:S01]  /*06f0*/  FFMA R27, R18.reuse, R11, R27 ;  /* 0x0000000b121b7223 */ /* 0x042fe2000000001b */
[----:B------:R-:W-:Y:S01]  /*0700*/  FFMA R22, R11, R19, R10 ;  /* 0x000000130b167223 */ /* 0x000fe2000000000a */
[-C--:B------:R-:W-:Y:S01]  /*0710*/  FFMA R23, R18, R15.reuse, R8 ;  /* 0x0000000f12177223 */ /* 0x080fe20000000008 */
[----:B------:R-:W0:Y:S04]  /*0720*/  LDS.64 R12, [R2+0x400] ;  /* 0x00040000020c7984 */ /* 0x000e280000000a00 */
[----:B------:R-:W1:Y:S01]  /*0730*/  LDS.128 R8, [R0+0xa0] ;  /* 0x0000a00000087984 */ /* 0x000e620000000c00 */
[----:B------:R-:W-:-:S03]  /*0740*/  FFMA R19, R19, R15, R14 ;  /* 0x0000000f13137223 */ /* 0x000fc6000000000e */
[----:B------:R-:W2:Y:S01]  /*0750*/  LDS.64 R14, [R2+0x480] ;  /* 0x00048000020e7984 */ /* 0x000ea20000000a00 */
[C---:B0-----:R-:W-:Y:S01]  /*0760*/  FFMA R27, R4.reuse, R12, R27 ;  /* 0x0000000c041b7223 */ /* 0x041fe2000000001b */
[-C--:B------:R-:W-:Y:S01]  /*0770*/  FFMA R4, R4, R13.reuse, R22 ;  /* 0x0000000d04047223 */ /* 0x080fe20000000016 */
[----:B-1----:R-:W-:Y:S02]  /*0780*/  FFMA R12, R12, R8, R23 ;  /* 0x000000080c0c7223 */ /* 0x002fe40000000017 */
        /* <DEDUP_REMOVED lines=106> */
[----:B------:R-:W2:Y:S04]  /*0e30*/  LDS.64 R18, [R2+0xe80] ;  /* 0x000e800002127984 */ /* 0x000ea80000000a00 */
[----:B------:R-:W3:Y:S01]  /*0e40*/  LDS.64 R6, [R2+0xf00] ;  /* 0x000f000002067984 */ /* 0x000ee20000000a00 */
[C---:B0-----:R-:W-:Y:S01]  /*0e50*/  FFMA R23, R8.reuse, R4, R23 ;  /* 0x0000000408177223 */ /* 0x041fe20000000017 */
[-C--:B------:R-:W-:Y:S01]  /*0e60*/  FFMA R8, R8, R5.reuse, R22 ;  /* 0x0000000508087223 */ /* 0x080fe20000000016 */
[----:B-1----:R-:W-:Y:S01]  /*0e70*/  FFMA R22, R4, R12, R27 ;  /* 0x0000000c04167223 */ /* 0x002fe2000000001b */
[----:B------:R-:W-:Y:S02]  /*0e80*/  FFMA R12, R12, R5, R29 ;  /* 0x000000050c0c7223 */ /* 0x000fe4000000001d */
[----:B------:R-:W0:Y:S01]  /*0e90*/  LDS.64 R4, [R2+0xf80] ;  /* 0x000f800002047984 */ /* 0x000e220000000a00 */
[----:B------:R-:W-:Y:S01]  /*0ea0*/  UIADD3 UR4, UPT, UPT, UR4, 0x20, URZ ;  /* 0x0000002004047890 */ /* 0x000fe2000fffe0ff */
[----:B------:R-:W-:Y:S01]  /*0eb0*/  LEA R17, R3, R17, 0x5 ;  /* 0x0000001103117211 */ /* 0x000fe200078e28ff */
[----:B--2---:R-:W-:-:S02]  /*0ec0*/  FFMA R23, R18, R9, R23 ;  /* 0x0000000912177223 */ /* 0x004fc40000000017 */
[----:B------:R-:W-:Y:S01]  /*0ed0*/  UISETP.GE.AND UP0, UPT, UR4, UR13, UPT ;  /* 0x0000000d0400728c */ /* 0x000fe2000bf06270 */
[----:B------:R-:W-:Y:S01]  /*0ee0*/  FFMA R9, R9, R19, R8 ;  /* 0x0000001309097223 */ /* 0x000fe20000000008 */
[-C--:B------:R-:W-:Y:S01]  /*0ef0*/  FFMA R3, R18, R13.reuse, R22 ;  /* 0x0000000d12037223 */ /* 0x080fe20000000016 */
[----:B------:R-:W-:Y:S01]  /*0f00*/  FFMA R12, R19, R13, R12 ;  /* 0x0000000d130c7223 */ /* 0x000fe2000000000c */
[----:B---3--:R-:W-:Y:S01]  /*0f10*/  FFMA R23, R6, R10, R23 ;  /* 0x0000000a06177223 */ /* 0x008fe20000000017 */
[----:B------:R-:W-:Y:S01]  /*0f20*/  FFMA R10, R10, R7, R9 ;  /* 0x000000070a0a7223 */ /* 0x000fe20000000009 */
[-C--:B------:R-:W-:Y:S01]  /*0f30*/  FFMA R6, R6, R14.reuse, R3 ;  /* 0x0000000e06067223 */ /* 0x080fe20000000003 */
[----:B------:R-:W-:Y:S01]  /*0f40*/  FFMA R12, R7, R14, R12 ;  /* 0x0000000e070c7223 */ /* 0x000fe2000000000c */
[----:B------:R-:W-:Y:S02]  /*0f50*/  IADD3 R20, PT, PT, R20, 0x20, RZ ;  /* 0x0000002014147810 */ /* 0x000fe40007ffe0ff */
[----:B------:R-:W-:-:S02]  /*0f60*/  IADD3 R16, PT, PT, R16, 0x20, RZ ;  /* 0x0000002010107810 */ /* 0x000fc40007ffe0ff */
[----:B------:R-:W-:Y:S01]  /*0f70*/  IADD3 R21, PT, PT, R21, 0x20, RZ ;  /* 0x0000002015157810 */ /* 0x000fe20007ffe0ff */
[C---:B0-----:R-:W-:Y:S01]  /*0f80*/  FFMA R22, R4.reuse, R11, R23 ;  /* 0x0000000b04167223 */ /* 0x041fe20000000017 */
[----:B------:R-:W-:Y:S01]  /*0f90*/  FFMA R28, R11, R5, R10 ;  /* 0x000000050b1c7223 */ /* 0x000fe2000000000a */
[-C--:B------:R-:W-:Y:S01]  /*0fa0*/  FFMA R23, R4, R15.reuse, R6 ;  /* 0x0000000f04177223 */ /* 0x080fe20000000006 */
[----:B------:R-:W-:Y:S01]  /*0fb0*/  FFMA R27, R5, R15, R12 ;  /* 0x0000000f051b7223 */ /* 0x000fe2000000000c */
[----:B------:R-:W-:Y:S06]  /*0fc0*/  BAR.SYNC.DEFER_BLOCKING 0x0 ;  /* 0x0000000000007b1d */ /* 0x000fec0000010000 */
[----:B------:R-:W-:Y:S05]  /*0fd0*/  BRA.U !UP0, `(.L_x_1) ;  /* 0xfffffff1089c7547 */ /* 0x000fea000b83ffff */
.L_x_0:
[----:B------:R-:W0:Y:S01]  /*0fe0*/  LDCU.64 UR4, c[0x0][0x398] ;  /* 0x00007300ff0477ac */ /* 0x000e220008000a00 */
[C---:B------:R-:W-:Y:S02]  /*0ff0*/  IADD3 R0, PT, PT, R25.reuse, 0x1, RZ ;  /* 0x0000000119007810 */ /* 0x040fe40007ffe0ff */
[----:B------:R-:W-:Y:S02]  /*1000*/  IADD3 R10, PT, PT, R26, 0x1, RZ ;  /* 0x000000011a0a7810 */ /* 0x000fe40007ffe0ff */
[----:B0-----:R-:W-:Y:S02]  /*1010*/  ISETP.GE.AND P1, PT, R0, UR5, PT ;  /* 0x0000000500007c0c */ /* 0x001fe4000bf26270 */
[----:B------:R-:W-:Y:S02]  /*1020*/  ISETP.GE.AND P0, PT, R25, UR5, PT ;  /* 0x0000000519007c0c */ /* 0x000fe4000bf06270 */
[C---:B------:R-:W-:Y:S02]  /*1030*/  ISETP.GE.OR P2, PT, R26.reuse, UR4, P1 ;  /* 0x000000041a007c0c */ /* 0x040fe40008f46670 */
[C---:B------:R-:W-:Y:S01]  /*1040*/  ISETP.GE.OR P3, PT, R26.reuse, UR4, P0 ;  /* 0x000000041a007c0c */ /* 0x040fe20008766670 */
[----:B------:R-:W-:Y:S01]  /*1050*/  IMAD R26, R26, UR5, RZ ;  /* 0x000000051a1a7c24 */ /* 0x000fe2000f8e02ff */
[----:B------:R-:W-:-:S02]  /*1060*/  ISETP.GE.OR P0, PT, R10, UR4, P0 ;  /* 0x000000040a007c0c */ /* 0x000fc40008706670 */
[----:B------:R-:W-:Y:S02]  /*1070*/  ISETP.GE.OR P1, PT, R10, UR4, P1 ;  /* 0x000000040a007c0c */ /* 0x000fe40008f26670 */
[----:B------:R-:W-:-:S05]  /*1080*/  IADD3 R0, PT, PT, R26, UR5, RZ ;  /* 0x000000051a007c10 */ /* 0x000fca000fffe0ff */
[----:B------:R-:W0:Y:S01]  /*1090*/  @!P2 LDC.64 R4, c[0x0][0x390] ;  /* 0x0000e400ff04ab82 */ /* 0x000e220000000a00 */
[----:B------:R-:W-:Y:S02]  /*10a0*/  @!P2 SHF.R.S32.HI R11, RZ, 0x1f, R25 ;  /* 0x0000001fff0ba819 */ /* 0x000fe40000011419 */
[CC--:B------:R-:W-:Y:S02]  /*10b0*/  @!P2 IADD3 R8, P4, PT, R25.reuse, R26.reuse, RZ ;  /* 0x0000001a1908a210 */ /* 0x0c0fe40007f9e0ff */
[C---:B------:R-:W-:Y:S02]  /*10c0*/  @!P3 IADD3 R9, PT, PT, R25.reuse, R26, RZ ;  /* 0x0000001a1909b210 */ /* 0x040fe40007ffe0ff */
[----:B------:R-:W-:Y:S01]  /*10d0*/  @!P2 LEA.HI.X.SX32 R26, R26, R11, 0x1, P4 ;  /* 0x0000000b1a1aa211 */ /* 0x000fe200020f0eff */
[----:B------:R-:W1:Y:S01]  /*10e0*/  @!P3 LDC.64 R6, c[0x0][0x390] ;  /* 0x0000e400ff06bb82 */ /* 0x000e620000000a00 */
[----:B------:R-:W-:-:S07]  /*10f0*/  @!P0 IADD3 R11, PT, PT, R25, R0, RZ ;  /* 0x00000000190b8210 */ /* 0x000fce0007ffe0ff */
[----:B------:R-:W2:Y:S01]  /*1100*/  @!P0 LDC.64 R2, c[0x0][0x390] ;  /* 0x0000e400ff028b82 */ /* 0x000ea20000000a00 */
[----:B0-----:R-:W-:-:S04]  /*1110*/  @!P2 LEA R4, P4, R8, R4, 0x2 ;  /* 0x000000040804a211 */ /* 0x001fc800078810ff */
[----:B------:R-:W-:Y:S01]  /*1120*/  @!P2 LEA.HI.X R5, R8, R5, R26, 0x2, P4 ;  /* 0x000000050805a211 */ /* 0x000fe200020f141a */
[----:B-1----:R-:W-:-:S05]  /*1130*/  @!P3 IMAD.WIDE R6, R9, 0x4, R6 ;  /* 0x000000040906b825 */ /* 0x002fca00078e0206 */
[----:B------:R0:W-:Y:S01]  /*1140*/  @!P3 STG.E desc[UR10][R6.64], R22 ;  /* 0x000000160600b986 */ /* 0x0001e2000c10190a */
[----:B--2---:R-:W-:-:S03]  /*1150*/  @!P0 IMAD.WIDE R2, R11, 0x4, R2 ;  /* 0x000000040b028825 */ /* 0x004fc600078e0202 */
[----:B------:R0:W-:Y:S04]  /*1160*/  @!P2 STG.E desc[UR10][R4.64+0x4], R28 ;  /* 0x0000041c0400a986 */ /* 0x0001e8000c10190a */
[----:B------:R0:W-:Y:S01]  /*1170*/  @!P0 STG.E desc[UR10][R2.64], R23 ;  /* 0x0000001702008986 */ /* 0x0001e2000c10190a */
[----:B------:R-:W-:Y:S05]  /*1180*/  @P1 EXIT ;  /* 0x000000000000194d */ /* 0x000fea0003800000 */
[----:B------:R-:W1:Y:S01]  /*1190*/  LDCU.64 UR4, c[0x0][0x390] ;  /* 0x00007200ff0477ac */ /* 0x000e620008000a00 */
[----:B0-----:R-:W-:Y:S02]  /*11a0*/  SHF.R.S32.HI R2, RZ, 0x1f, R0 ;  /* 0x0000001fff027819 */ /* 0x001fe40000011400 */
[----:B------:R-:W-:-:S04]  /*11b0*/  IADD3 R0, P0, PT, R25, R0, RZ ;  /* 0x0000000019007210 */ /* 0x000fc80007f1e0ff */
[----:B------:R-:W-:Y:S02]  /*11c0*/  LEA.HI.X.SX32 R25, R25, R2, 0x1, P0 ;  /* 0x0000000219197211 */ /* 0x000fe400000f0eff */
[----:B-1----:R-:W-:-:S04]  /*11d0*/  LEA R2, P0, R0, UR4, 0x2 ;  /* 0x0000000400027c11 */ /* 0x002fc8000f8010ff */
[----:B------:R-:W-:-:S05]  /*11e0*/  LEA.HI.X R3, R0, UR5, R25, 0x2, P0 ;  /* 0x0000000500037c11 */ /* 0x000fca00080f1419 */
[----:B------:R-:W-:Y:S01]  /*11f0*/  STG.E desc[UR10][R2.64+0x4], R27 ;  /* 0x0000041b02007986 */ /* 0x000fe2000c10190a */
[----:B------:R-:W-:Y:S05]  /*1200*/  EXIT ;  /* 0x000000000000794d */ /* 0x000fea0003800000 */
.L_x_2:
[----:B------:R-:W-:-:S00]  /*1210*/  BRA `(.L_x_2) ;  /* 0xfffffffc00fc7947 */ /* 0x000fc0000383ffff */
[----:B------:R-:W-:-:S00]  /*1220*/  NOP ;  /* 0x0000000000007918 */ /* 0x000fc00000000000 */
        /* <DEDUP_REMOVED lines=13> */
.L_x_3:


//--------------------- .nv.shared._Z12MatmulKernelPKfS0_Pfiii --------------------------
	.section	.nv.shared._Z12MatmulKernelPKfS0_Pfiii,"aw",@nobits
	.sectionflags	@""
	.align	4
.nv.shared._Z12MatmulKernelPKfS0_Pfiii:
	.zero		9216


//--------------------- .nv.shared.reserved.0     --------------------------
	.section	.nv.shared.reserved.0,"aw",@nobits
	.weak		__nv_reservedSMEM_offset_0_alias
	.size		__nv_reservedSMEM_offset_0_alias, 0, 64
	.other		__nv_reservedSMEM_offset_0_alias,@"STO_CUDA_RESERVED_SHARED STV_DEFAULT"
__nv_reservedSMEM_offset_0_alias:
	.zero		0
	.zero		64


//--------------------- .nv.constant0._Z12MatmulKernelPKfS0_Pfiii --------------------------
	.section	.nv.constant0._Z12MatmulKernelPKfS0_Pfiii,"a",@progbits
	.sectionflags	@""
	.align	4
.nv.constant0._Z12MatmulKernelPKfS0_Pfiii:
	.zero		932


//--------------------- SYMBOLS --------------------------

	.type		.nv.reservedSmem.offset0,@object
	.size		.nv.reservedSmem.offset0,0x4
	.type		.nv.reservedSmem.cap,@object
	.size		.nv.reservedSmem.cap,0x4
